//
// Generated by NVIDIA NVVM Compiler
//
// Compiler Build ID: CL-36424714
// Cuda compilation tools, release 13.0, V13.0.88
// Based on NVVM 20.0.0
//

.version 9.0
.target sm_100
.address_size 64

	// .globl	_Z24compute_histogram_kernelPfiff

.visible .entry _Z24compute_histogram_kernelPfiff(
	.param .u64 .ptr .align 1 _Z24compute_histogram_kernelPfiff_param_0,
	.param .u32 _Z24compute_histogram_kernelPfiff_param_1,
	.param .f32 _Z24compute_histogram_kernelPfiff_param_2,
	.param .f32 _Z24compute_histogram_kernelPfiff_param_3
)
{
	.reg .pred 	%p<2>;
	.reg .b32 	%r<6>;
	.reg .b32 	%f<8>;
	.reg .b64 	%rd<5>;

	ld.param.u64 	%rd1, [_Z24compute_histogram_kernelPfiff_param_0];
	ld.param.u32 	%r2, [_Z24compute_histogram_kernelPfiff_param_1];
	ld.param.f32 	%f2, [_Z24compute_histogram_kernelPfiff_param_2];
	ld.param.f32 	%f3, [_Z24compute_histogram_kernelPfiff_param_3];
	mov.u32 	%r3, %ctaid.x;
	mov.u32 	%r4, %ntid.x;
	mov.u32 	%r5, %tid.x;
	mad.lo.s32 	%r1, %r3, %r4, %r5;
	sub.f32 	%f4, %f3, %f2;
	cvt.rn.f32.s32 	%f5, %r2;
	div.rn.f32 	%f1, %f4, %f5;
	setp.ge.s32 	%p1, %r1, %r2;
	@%p1 bra 	$L__BB0_2;
	cvta.to.global.u64 	%rd2, %rd1;
	cvt.rn.f32.s32 	%f6, %r1;
	fma.rn.f32 	%f7, %f1, %f6, %f2;
	mul.wide.s32 	%rd3, %r1, 4;
	add.s64 	%rd4, %rd2, %rd3;
	st.global.f32 	[%rd4], %f7;
$L__BB0_2:
	ret;

}


// ===== COMPILED SASS (sm_100) =====

	.target	sm_100

	.elftype	@"ET_EXEC"


//--------------------- .note.nv.tkinfo           --------------------------
	.section	.note.nv.tkinfo,"",@"SHT_NOTE"
	.sectionflags	@"SHF_NOTE_NV_TKINFO"
	.tkinfo
        /*0018*/ 	.word	0x00000002
        /*0030*/ 	.string	""
        /*0030*/ 	.string	"ptxas"
        /*0030*/ 	.string	"Cuda compilation tools, release 13.0, V13.0.88"
        /*0030*/ 	.string	"Build cuda_13.0.r13.0/compiler.36424714_0"
        /*0030*/ 	.string	"-arch sm_100 -m 64 "



//--------------------- .note.nv.cuinfo           --------------------------
	.section	.note.nv.cuinfo,"",@"SHT_NOTE"
	.sectionflags	@"SHF_NOTE_NV_CUINFO"
        /*0018*/ 	.short	0x0002
        /*001a*/ 	.short	0x0064
        /*001c*/ 	.short	0x0082
	.zero		2


//--------------------- .nv.info                  --------------------------
	.section	.nv.info,"",@"SHT_CUDA_INFO"
	.align	4


	//----- nvinfo : EIATTR_REGCOUNT
	.align		4
        /*0000*/ 	.byte	0x04, 0x2f
        /*0002*/ 	.short	(.L_1 - .L_0)
	.align		4
.L_0:
        /*0004*/ 	.word	index@(_Z24compute_histogram_kernelPfiff)
        /*0008*/ 	.word	0x00000010


	//----- nvinfo : EIATTR_FRAME_SIZE
	.align		4
.L_1:
        /*000c*/ 	.byte	0x04, 0x11
        /*000e*/ 	.short	(.L_3 - .L_2)
	.align		4
.L_2:
        /*0010*/ 	.word	index@($__internal_0_$__cuda_sm3x_div_rn_noftz_f32_slowpath)
        /*0014*/ 	.word	0x00000000


	//----- nvinfo : EIATTR_FRAME_SIZE
	.align		4
.L_3:
        /*0018*/ 	.byte	0x04, 0x11
        /*001a*/ 	.short	(.L_5 - .L_4)
	.align		4
.L_4:
        /*001c*/ 	.word	index@(_Z24compute_histogram_kernelPfiff)
        /*0020*/ 	.word	0x00000000


	//----- nvinfo : EIATTR_MIN_STACK_SIZE
	.align		4
.L_5:
        /*0024*/ 	.byte	0x04, 0x12
        /*0026*/ 	.short	(.L_7 - .L_6)
	.align		4
.L_6:
        /*0028*/ 	.word	index@(_Z24compute_histogram_kernelPfiff)
        /*002c*/ 	.word	0x00000000
.L_7:


//--------------------- .nv.compat                --------------------------
	.section	.nv.compat,"",@"SHT_CUDA_COMPAT_INFO"
	.align	4
        /*0000*/ 	.byte	0x02, 0x09, 0x00, 0x00, 0x02, 0x02, 0x01, 0x00, 0x02, 0x05, 0x05, 0x00, 0x03, 0x07, 0x01, 0x01
        /*0010*/ 	.byte	0x02, 0x03, 0x00, 0x00, 0x02, 0x06, 0x01, 0x00, 0x04, 0x0b, 0x08, 0x00, 0x01, 0x00, 0x00, 0x00
        /*0020*/ 	.byte	0x00, 0x00, 0x00, 0x00


//--------------------- .nv.info._Z24compute_histogram_kernelPfiff --------------------------
	.section	.nv.info._Z24compute_histogram_kernelPfiff,"",@"SHT_CUDA_INFO"
	.sectionflags	@""
	.align	4


	//----- nvinfo : EIATTR_CUDA_API_VERSION
	.align		4
        /*0000*/ 	.byte	0x04, 0x37
        /*0002*/ 	.short	(.L_9 - .L_8)
.L_8:
        /*0004*/ 	.word	0x00000082


	//----- nvinfo : EIATTR_KPARAM_INFO
	.align		4
.L_9:
        /*0008*/ 	.byte	0x04, 0x17
        /*000a*/ 	.short	(.L_11 - .L_10)
.L_10:
        /*000c*/ 	.word	0x00000000
        /*0010*/ 	.short	0x0003
        /*0012*/ 	.short	0x0010
        /*0014*/ 	.byte	0x00, 0xf0, 0x11, 0x00


	//----- nvinfo : EIATTR_KPARAM_INFO
	.align		4
.L_11:
        /*0018*/ 	.byte	0x04, 0x17
        /*001a*/ 	.short	(.L_13 - .L_12)
.L_12:
        /*001c*/ 	.word	0x00000000
        /*0020*/ 	.short	0x0002
        /*0022*/ 	.short	0x000c
        /*0024*/ 	.byte	0x00, 0xf0, 0x11, 0x00


	//----- nvinfo : EIATTR_KPARAM_INFO
	.align		4
.L_13:
        /*0028*/ 	.byte	0x04, 0x17
        /*002a*/ 	.short	(.L_15 - .L_14)
.L_14:
        /*002c*/ 	.word	0x00000000
        /*0030*/ 	.short	0x0001
        /*0032*/ 	.short	0x0008
        /*0034*/ 	.byte	0x00, 0xf0, 0x11, 0x00


	//----- nvinfo : EIATTR_KPARAM_INFO
	.align		4
.L_15:
        /*0038*/ 	.byte	0x04, 0x17
        /*003a*/ 	.short	(.L_17 - .L_16)
.L_16:
        /*003c*/ 	.word	0x00000000
        /*0040*/ 	.short	0x0000
        /*0042*/ 	.short	0x0000
        /*0044*/ 	.byte	0x00, 0xf5, 0x21, 0x00


	//----- nvinfo : EIATTR_SPARSE_MMA_MASK
	.align		4
.L_17:
        /*0048*/ 	.byte	0x03, 0x50
        /*004a*/ 	.short	0x0000


	//----- nvinfo : EIATTR_MAXREG_COUNT
	.align		4
        /*004c*/ 	.byte	0x03, 0x1b
        /*004e*/ 	.short	0x00ff


	//----- nvinfo : EIATTR_MERCURY_ISA_VERSION
	.align		4
        /*0050*/ 	.byte	0x03, 0x5f
        /*0052*/ 	.short	0x0101


	//----- nvinfo : EIATTR_VRC_CTA_INIT_COUNT
	.align		4
        /*0054*/ 	.byte	0x02, 0x4a
	.zero		1
	.zero		1


	//----- nvinfo : EIATTR_EXIT_INSTR_OFFSETS
	.align		4
        /*0058*/ 	.byte	0x04, 0x1c
        /*005a*/ 	.short	(.L_19 - .L_18)


	//   ....[0]....
.L_18:
        /*005c*/ 	.word	0x00000160


	//   ....[1]....
        /*0060*/ 	.word	0x000001e0


	//----- nvinfo : EIATTR_CRS_STACK_SIZE
	.align		4
.L_19:
        /*0064*/ 	.byte	0x04, 0x1e
        /*0066*/ 	.short	(.L_21 - .L_20)
.L_20:
        /*0068*/ 	.word	0x00000000


	//----- nvinfo : EIATTR_CBANK_PARAM_SIZE
	.align		4
.L_21:
        /*006c*/ 	.byte	0x03, 0x19
        /*006e*/ 	.short	0x0014


	//----- nvinfo : EIATTR_PARAM_CBANK
	.align		4
        /*0070*/ 	.byte	0x04, 0x0a
        /*0072*/ 	.short	(.L_23 - .L_22)
	.align		4
.L_22:
        /*0074*/ 	.word	index@(.nv.constant0._Z24compute_histogram_kernelPfiff)
        /*0078*/ 	.short	0x0380
        /*007a*/ 	.short	0x0014


	//----- nvinfo : EIATTR_SW_WAR
	.align		4
.L_23:
        /*007c*/ 	.byte	0x04, 0x36
        /*007e*/ 	.short	(.L_25 - .L_24)
.L_24:
        /*0080*/ 	.word	0x00000008
.L_25:


//--------------------- .nv.callgraph             --------------------------
	.section	.nv.callgraph,"",@"SHT_CUDA_CALLGRAPH"
	.align	4
	.sectionentsize	8
	.align		4
        /*0000*/ 	.word	0x00000000
	.align		4
        /*0004*/ 	.word	0xffffffff
	.align		4
        /*0008*/ 	.word	0x00000000
	.align		4
        /*000c*/ 	.word	0xfffffffe
	.align		4
        /*0010*/ 	.word	0x00000000
	.align		4
        /*0014*/ 	.word	0xfffffffd
	.align		4
        /*0018*/ 	.word	0x00000000
	.align		4
        /*001c*/ 	.word	0xfffffffc


//--------------------- .text._Z24compute_histogram_kernelPfiff --------------------------
	.section	.text._Z24compute_histogram_kernelPfiff,"ax",@progbits
	.align	128
        .global         _Z24compute_histogram_kernelPfiff
        .type           _Z24compute_histogram_kernelPfiff,@function
        .size           _Z24compute_histogram_kernelPfiff,(.L_x_10 - _Z24compute_histogram_kernelPfiff)
        .other          _Z24compute_histogram_kernelPfiff,@"STO_CUDA_ENTRY STV_DEFAULT"
_Z24compute_histogram_kernelPfiff:
.text._Z24compute_histogram_kernelPfiff:
[----:B------:R-:W-:Y:S08]  /*0000*/  LDC R1, c[0x0][0x37c] ;  /* 0x0000df00ff017b82 */ /* 0x000ff00000000800 */
[----:B------:R-:W0:Y:S01]  /*0010*/  LDC.64 R8, c[0x0][0x388] ;  /* 0x0000e200ff087b82 */ /* 0x000e220000000a00 */
[----:B------:R-:W1:Y:S07]  /*0020*/  LDCU UR5, c[0x0][0x390] ;  /* 0x00007200ff0577ac */ /* 0x000e6e0008000800 */
[----:B------:R-:W2:Y:S08]  /*0030*/  S2UR UR4, SR_CTAID.X ;  /* 0x00000000000479c3 */ /* 0x000eb00000002500 */
[----:B------:R-:W2:Y:S01]  /*0040*/  LDC R7, c[0x0][0x360] ;  /* 0x0000d800ff077b82 */ /* 0x000ea20000000800 */
[----:B0-----:R-:W-:Y:S01]  /*0050*/  I2FP.F32.S32 R3, R8 ;  /* 0x0000000800037245 */ /* 0x001fe20000201400 */
[----:B-1----:R-:W-:Y:S01]  /*0060*/  FADD R0, -R9, UR5 ;  /* 0x0000000509007e21 */ /* 0x002fe20008000100 */
[----:B------:R-:W2:Y:S02]  /*0070*/  S2R R8, SR_TID.X ;  /* 0x0000000000087919 */ /* 0x000ea40000002100 */
[----:B------:R-:W0:Y:S08]  /*0080*/  MUFU.RCP R2, R3 ;  /* 0x0000000300027308 */ /* 0x000e300000001000 */
[----:B------:R-:W1:Y:S01]  /*0090*/  FCHK P0, R0, R3 ;  /* 0x0000000300007302 */ /* 0x000e620000000000 */
[----:B0-----:R-:W-:-:S04]  /*00a0*/  FFMA R5, -R3, R2, 1 ;  /* 0x3f80000003057423 */ /* 0x001fc80000000102 */
[----:B------:R-:W-:-:S04]  /*00b0*/  FFMA R5, R2, R5, R2 ;  /* 0x0000000502057223 */ /* 0x000fc80000000002 */
[----:B------:R-:W-:-:S04]  /*00c0*/  FFMA R4, R0, R5, RZ ;  /* 0x0000000500047223 */ /* 0x000fc800000000ff */
[----:B------:R-:W-:Y:S01]  /*00d0*/  FFMA R6, -R3, R4, R0 ;  /* 0x0000000403067223 */ /* 0x000fe20000000100 */
[----:B--2---:R-:W-:-:S03]  /*00e0*/  IMAD R2, R7, UR4, R8 ;  /* 0x0000000407027c24 */ /* 0x004fc6000f8e0208 */
[----:B------:R-:W-:Y:S01]  /*00f0*/  FFMA R6, R5, R6, R4 ;  /* 0x0000000605067223 */ /* 0x000fe20000000004 */
[----:B-1----:R-:W-:Y:S06]  /*0100*/  @!P0 BRA `(.L_x_0) ;  /* 0x00000000000c8947 */ /* 0x002fec0003800000 */
[----:B------:R-:W-:-:S07]  /*0110*/  MOV R4, 0x130 ;  /* 0x0000013000047802 */ /* 0x000fce0000000f00 */
[----:B------:R-:W-:Y:S05]  /*0120*/  CALL.REL.NOINC `($__internal_0_$__cuda_sm3x_div_rn_noftz_f32_slowpath) ;  /* 0x0000000000307944 */ /* 0x000fea0003c00000 */
[----:B------:R-:W-:-:S07]  /*0130*/  IMAD.MOV.U32 R6, RZ, RZ, R0 ;  /* 0x000000ffff067224 */ /* 0x000fce00078e0000 */
.L_x_0:
[----:B------:R-:W0:Y:S02]  /*0140*/  LDCU UR4, c[0x0][0x388] ;  /* 0x00007100ff0477ac */ /* 0x000e240008000800 */
[----:B0-----:R-:W-:-:S13]  /*0150*/  ISETP.GE.AND P0, PT, R2, UR4, PT ;  /* 0x0000000402007c0c */ /* 0x001fda000bf06270 */
[----:B------:R-:W-:Y:S05]  /*0160*/  @P0 EXIT ;  /* 0x000000000000094d */ /* 0x000fea0003800000 */
[----:B------:R-:W0:Y:S01]  /*0170*/  LDC.64 R4, c[0x0][0x380] ;  /* 0x0000e000ff047b82 */ /* 0x000e220000000a00 */
[----:B------:R-:W1:Y:S01]  /*0180*/  LDCU UR6, c[0x0][0x38c] ;  /* 0x00007180ff0677ac */ /* 0x000e620008000800 */
[----:B------:R-:W-:Y:S01]  /*0190*/  I2FP.F32.S32 R3, R2 ;  /* 0x0000000200037245 */ /* 0x000fe20000201400 */
[----:B------:R-:W2:Y:S04]  /*01a0*/  LDCU.64 UR4, c[0x0][0x358] ;  /* 0x00006b00ff0477ac */ /* 0x000ea80008000a00 */
[----:B-1----:R-:W-:Y:S01]  /*01b0*/  FFMA R7, R3, R6, UR6 ;  /* 0x0000000603077e23 */ /* 0x002fe20008000006 */
[----:B0-----:R-:W-:-:S05]  /*01c0*/  IMAD.WIDE R2, R2, 0x4, R4 ;  /* 0x0000000402027825 */ /* 0x001fca00078e0204 */
[----:B--2---:R-:W-:Y:S01]  /*01d0*/  STG.E desc[UR4][R2.64], R7 ;  /* 0x0000000702007986 */ /* 0x004fe2000c101904 */
[----:B------:R-:W-:Y:S05]  /*01e0*/  EXIT ;  /* 0x000000000000794d */ /* 0x000fea0003800000 */
        .weak           $__internal_0_$__cuda_sm3x_div_rn_noftz_f32_slowpath
        .type           $__internal_0_$__cuda_sm3x_div_rn_noftz_f32_slowpath,@function
        .size           $__internal_0_$__cuda_sm3x_div_rn_noftz_f32_slowpath,(.L_x_10 - $__internal_0_$__cuda_sm3x_div_rn_noftz_f32_slowpath)
$__internal_0_$__cuda_sm3x_div_rn_noftz_f32_slowpath:
[--C-:B------:R-:W-:Y:S01]  /*01f0*/  SHF.R.U32.HI R6, RZ, 0x17, R3.reuse ;  /* 0x00000017ff067819 */ /* 0x100fe20000011603 */
[--C-:B------:R-:W-:Y:S01]  /*0200*/  IMAD.MOV.U32 R7, RZ, RZ, R0.reuse ;  /* 0x000000ffff077224 */ /* 0x100fe200078e0000 */
[----:B------:R-:W-:Y:S01]  /*0210*/  SHF.R.U32.HI R5, RZ, 0x17, R0 ;  /* 0x00000017ff057819 */ /* 0x000fe20000011600 */
[----:B------:R-:W-:Y:S01]  /*0220*/  IMAD.MOV.U32 R8, RZ, RZ, R3 ;  /* 0x000000ffff087224 */ /* 0x000fe200078e0003 */
[----:B------:R-:W-:Y:S02]  /*0230*/  LOP3.LUT R6, R6, 0xff, RZ, 0xc0, !PT ;  /* 0x000000ff06067812 */ /* 0x000fe400078ec0ff */
[----:B------:R-:W-:-:S03]  /*0240*/  LOP3.LUT R5, R5, 0xff, RZ, 0xc0, !PT ;  /* 0x000000ff05057812 */ /* 0x000fc600078ec0ff */
[----:B------:R-:W-:Y:S02]  /*0250*/  VIADD R11, R6, 0xffffffff ;  /* 0xffffffff060b7836 */ /* 0x000fe40000000000 */
[----:B------:R-:W-:-:S03]  /*0260*/  VIADD R10, R5, 0xffffffff ;  /* 0xffffffff050a7836 */ /* 0x000fc60000000000 */
[----:B------:R-:W-:-:S04]  /*0270*/  ISETP.GT.U32.AND P0, PT, R11, 0xfd, PT ;  /* 0x000000fd0b00780c */ /* 0x000fc80003f04070 */
[----:B------:R-:W-:-:S13]  /*0280*/  ISETP.GT.U32.OR P0, PT, R10, 0xfd, P0 ;  /* 0x000000fd0a00780c */ /* 0x000fda0000704470 */
[----:B------:R-:W-:Y:S01]  /*0290*/  @!P0 IMAD.MOV.U32 R9, RZ, RZ, RZ ;  /* 0x000000ffff098224 */ /* 0x000fe200078e00ff */
[----:B------:R-:W-:Y:S06]  /*02a0*/  @!P0 BRA `(.L_x_1) ;  /* 0x00000000005c8947 */ /* 0x000fec0003800000 */
[----:B------:R-:W-:Y:S02]  /*02b0*/  FSETP.GTU.FTZ.AND P0, PT, |R0|, +INF , PT ;  /* 0x7f8000000000780b */ /* 0x000fe40003f1c200 */
[----:B------:R-:W-:-:S04]  /*02c0*/  FSETP.GTU.FTZ.AND P1, PT, |R3|, +INF , PT ;  /* 0x7f8000000300780b */ /* 0x000fc80003f3c200 */
[----:B------:R-:W-:-:S13]  /*02d0*/  PLOP3.LUT P0, PT, P0, P1, PT, 0xf8, 0x8f ;  /* 0x00000000008f781c */ /* 0x000fda0000703f70 */
[----:B------:R-:W-:Y:S05]  /*02e0*/  @P0 BRA `(.L_x_2) ;  /* 0x0000000400440947 */ /* 0x000fea0003800000 */
[----:B------:R-:W-:-:S13]  /*02f0*/  LOP3.LUT P0, RZ, R8, 0x7fffffff, R7, 0xc8, !PT ;  /* 0x7fffffff08ff7812 */ /* 0x000fda000780c807 */
[----:B------:R-:W-:Y:S05]  /*0300*/  @!P0 BRA `(.L_x_3) ;  /* 0x0000000400348947 */ /* 0x000fea0003800000 */
[C---:B------:R-:W-:Y:S02]  /*0310*/  FSETP.NEU.FTZ.AND P2, PT, |R0|.reuse, +INF , PT ;  /* 0x7f8000000000780b */ /* 0x040fe40003f5d200 */
[----:B------:R-:W-:Y:S02]  /*0320*/  FSETP.NEU.FTZ.AND P1, PT, |R3|, +INF , PT ;  /* 0x7f8000000300780b */ /* 0x000fe40003f3d200 */
[----:B------:R-:W-:-:S11]  /*0330*/  FSETP.NEU.FTZ.AND P0, PT, |R0|, +INF , PT ;  /* 0x7f8000000000780b */ /* 0x000fd60003f1d200 */
[----:B------:R-:W-:Y:S05]  /*0340*/  @!P1 BRA !P2, `(.L_x_3) ;  /* 0x0000000400249947 */ /* 0x000fea0005000000 */
[----:B------:R-:W-:-:S04]  /*0350*/  LOP3.LUT P2, RZ, R7, 0x7fffffff, RZ, 0xc0, !PT ;  /* 0x7fffffff07ff7812 */ /* 0x000fc8000784c0ff */
[----:B------:R-:W-:-:S13]  /*0360*/  PLOP3.LUT P1, PT, P1, P2, PT, 0x2f, 0xf2 ;  /* 0x0000000000f2781c */ /* 0x000fda0000f24577 */
[----:B------:R-:W-:Y:S05]  /*0370*/  @P1 BRA `(.L_x_4) ;  /* 0x0000000400101947 */ /* 0x000fea0003800000 */
[----:B------:R-:W-:-:S04]  /*0380*/  LOP3.LUT P1, RZ, R8, 0x7fffffff, RZ, 0xc0, !PT ;  /* 0x7fffffff08ff7812 */ /* 0x000fc8000782c0ff */
[----:B------:R-:W-:-:S13]  /*0390*/  PLOP3.LUT P0, PT, P0, P1, PT, 0x2f, 0xf2 ;  /* 0x0000000000f2781c */ /* 0x000fda0000702577 */
[----:B------:R-:W-:Y:S05]  /*03a0*/  @P0 BRA `(.L_x_5) ;  /* 0x0000000000f80947 */ /* 0x000fea0003800000 */
[----:B------:R-:W-:Y:S02]  /*03b0*/  ISETP.GE.AND P0, PT, R10, RZ, PT ;  /* 0x000000ff0a00720c */ /* 0x000fe40003f06270 */
[----:B------:R-:W-:-:S11]  /*03c0*/  ISETP.GE.AND P1, PT, R11, RZ, PT ;  /* 0x000000ff0b00720c */ /* 0x000fd60003f26270 */
[----:B------:R-:W-:Y:S02]  /*03d0*/  @P0 IMAD.MOV.U32 R9, RZ, RZ, RZ ;  /* 0x000000ffff090224 */ /* 0x000fe400078e00ff */
[----:B------:R-:W-:Y:S01]  /*03e0*/  @!P0 FFMA R7, R0, 1.84467440737095516160e+19, RZ ;  /* 0x5f80000000078823 */ /* 0x000fe200000000ff */
[----:B------:R-:W-:Y:S02]  /*03f0*/  @!P0 IMAD.MOV.U32 R9, RZ, RZ, -0x40 ;  /* 0xffffffc0ff098424 */ /* 0x000fe400078e00ff */
[----:B------:R-:W-:Y:S02]  /*0400*/  @!P1 FFMA R8, R3, 1.84467440737095516160e+19, RZ ;  /* 0x5f80000003089823 */ /* 0x000fe400000000ff */
[----:B------:R-:W-:-:S07]  /*0410*/  @!P1 VIADD R9, R9, 0x40 ;  /* 0x0000004009099836 */ /* 0x000fce0000000000 */
.L_x_1:
[----:B------:R-:W-:Y:S01]  /*0420*/  LEA R3, R6, 0xc0800000, 0x17 ;  /* 0xc080000006037811 */ /* 0x000fe200078eb8ff */
[----:B------:R-:W-:-:S04]  /*0430*/  VIADD R5, R5, 0xffffff81 ;  /* 0xffffff8105057836 */ /* 0x000fc80000000000 */
[----:B------:R-:W-:Y:S01]  /*0440*/  IMAD.IADD R3, R8, 0x1, -R3 ;  /* 0x0000000108037824 */ /* 0x000fe200078e0a03 */
[C---:B------:R-:W-:Y:S01]  /*0450*/  IADD3 R6, PT, PT, R5.reuse, 0x7f, -R6 ;  /* 0x0000007f05067810 */ /* 0x040fe20007ffe806 */
[----:B------:R-:W-:Y:S02]  /*0460*/  IMAD R0, R5, -0x800000, R7 ;  /* 0xff80000005007824 */ /* 0x000fe400078e0207 */
[----:B------:R-:W0:Y:S01]  /*0470*/  MUFU.RCP R8, R3 ;  /* 0x0000000300087308 */ /* 0x000e220000001000 */
[----:B------:R-:W-:Y:S01]  /*0480*/  FADD.FTZ R11, -R3, -RZ ;  /* 0x800000ff030b7221 */ /* 0x000fe20000010100 */
[----:B------:R-:W-:-:S03]  /*0490*/  IMAD.IADD R6, R6, 0x1, R9 ;  /* 0x0000000106067824 */ /* 0x000fc600078e0209 */
[----:B0-----:R-:W-:-:S04]  /*04a0*/  FFMA R13, R8, R11, 1 ;  /* 0x3f800000080d7423 */ /* 0x001fc8000000000b */
[----:B------:R-:W-:-:S04]  /*04b0*/  FFMA R10, R8, R13, R8 ;  /* 0x0000000d080a7223 */ /* 0x000fc80000000008 */
[----:B------:R-:W-:-:S04]  /*04c0*/  FFMA R7, R0, R10, RZ ;  /* 0x0000000a00077223 */ /* 0x000fc800000000ff */
[----:B------:R-:W-:-:S04]  /*04d0*/  FFMA R8, R11, R7, R0 ;  /* 0x000000070b087223 */ /* 0x000fc80000000000 */
[----:B------:R-:W-:-:S04]  /*04e0*/  FFMA R7, R10, R8, R7 ;  /* 0x000000080a077223 */ /* 0x000fc80000000007 */
[----:B------:R-:W-:-:S04]  /*04f0*/  FFMA R8, R11, R7, R0 ;  /* 0x000000070b087223 */ /* 0x000fc80000000000 */
[----:B------:R-:W-:-:S05]  /*0500*/  FFMA R0, R10, R8, R7 ;  /* 0x000000080a007223 */ /* 0x000fca0000000007 */
[----:B------:R-:W-:-:S04]  /*0510*/  SHF.R.U32.HI R3, RZ, 0x17, R0 ;  /* 0x00000017ff037819 */ /* 0x000fc80000011600 */
[----:B------:R-:W-:-:S05]  /*0520*/  LOP3.LUT R3, R3, 0xff, RZ, 0xc0, !PT ;  /* 0x000000ff03037812 */ /* 0x000fca00078ec0ff */
[----:B------:R-:W-:-:S04]  /*0530*/  IMAD.IADD R9, R3, 0x1, R6 ;  /* 0x0000000103097824 */ /* 0x000fc800078e0206 */
[----:B------:R-:W-:-:S05]  /*0540*/  VIADD R3, R9, 0xffffffff ;  /* 0xffffffff09037836 */ /* 0x000fca0000000000 */
[----:B------:R-:W-:-:S13]  /*0550*/  ISETP.GE.U32.AND P0, PT, R3, 0xfe, PT ;  /* 0x000000fe0300780c */ /* 0x000fda0003f06070 */
[----:B------:R-:W-:Y:S05]  /*0560*/  @!P0 BRA `(.L_x_6) ;  /* 0x0000000000808947 */ /* 0x000fea0003800000 */
[----:B------:R-:W-:-:S13]  /*0570*/  ISETP.GT.AND P0, PT, R9, 0xfe, PT ;  /* 0x000000fe0900780c */ /* 0x000fda0003f04270 */
[----:B------:R-:W-:Y:S05]  /*0580*/  @P0 BRA `(.L_x_7) ;  /* 0x00000000006c0947 */ /* 0x000fea0003800000 */
[----:B------:R-:W-:-:S13]  /*0590*/  ISETP.GE.AND P0, PT, R9, 0x1, PT ;  /* 0x000000010900780c */ /* 0x000fda0003f06270 */
[----:B------:R-:W-:Y:S05]  /*05a0*/  @P0 BRA `(.L_x_8) ;  /* 0x0000000000980947 */ /* 0x000fea0003800000 */
[----:B------:R-:W-:Y:S02]  /*05b0*/  ISETP.GE.AND P0, PT, R9, -0x18, PT ;  /* 0xffffffe80900780c */ /* 0x000fe40003f06270 */
[----:B------:R-:W-:-:S11]  /*05c0*/  LOP3.LUT R0, R0, 0x80000000, RZ, 0xc0, !PT ;  /* 0x8000000000007812 */ /* 0x000fd600078ec0ff */
[----:B------:R-:W-:Y:S05]  /*05d0*/  @!P0 BRA `(.L_x_8) ;  /* 0x00000000008c8947 */ /* 0x000fea0003800000 */
[CCC-:B------:R-:W-:Y:S01]  /*05e0*/  FFMA.RZ R3, R10.reuse, R8.reuse, R7.reuse ;  /* 0x000000080a037223 */ /* 0x1c0fe2000000c007 */
[CCC-:B------:R-:W-:Y:S01]  /*05f0*/  FFMA.RM R6, R10.reuse, R8.reuse, R7.reuse ;  /* 0x000000080a067223 */ /* 0x1c0fe20000004007 */
[C---:B------:R-:W-:Y:S02]  /*0600*/  ISETP.NE.AND P2, PT, R9.reuse, RZ, PT ;  /* 0x000000ff0900720c */ /* 0x040fe40003f45270 */
[----:B------:R-:W-:Y:S02]  /*0610*/  ISETP.NE.AND P1, PT, R9, RZ, PT ;  /* 0x000000ff0900720c */ /* 0x000fe40003f25270 */
[----:B------:R-:W-:Y:S01]  /*0620*/  LOP3.LUT R5, R3, 0x7fffff, RZ, 0xc0, !PT ;  /* 0x007fffff03057812 */ /* 0x000fe200078ec0ff */
[----:B------:R-:W-:Y:S01]  /*0630*/  FFMA.RP R3, R10, R8, R7 ;  /* 0x000000080a037223 */ /* 0x000fe20000008007 */
[----:B------:R-:W-:Y:S02]  /*0640*/  VIADD R8, R9, 0x20 ;  /* 0x0000002009087836 */ /* 0x000fe40000000000 */
[----:B------:R-:W-:Y:S01]  /*0650*/  LOP3.LUT R5, R5, 0x800000, RZ, 0xfc, !PT ;  /* 0x0080000005057812 */ /* 0x000fe200078efcff */
[----:B------:R-:W-:Y:S01]  /*0660*/  IMAD.MOV R7, RZ, RZ, -R9 ;  /* 0x000000ffff077224 */ /* 0x000fe200078e0a09 */
[----:B------:R-:W-:-:S02]  /*0670*/  FSETP.NEU.FTZ.AND P0, PT, R3, R6, PT ;  /* 0x000000060300720b */ /* 0x000fc40003f1d000 */
[----:B------:R-:W-:Y:S02]  /*0680*/  SHF.L.U32 R8, R5, R8, RZ ;  /* 0x0000000805087219 */ /* 0x000fe400000006ff */
[----:B------:R-:W-:Y:S02]  /*0690*/  SEL R6, R7, RZ, P2 ;  /* 0x000000ff07067207 */ /* 0x000fe40001000000 */
[----:B------:R-:W-:Y:S02]  /*06a0*/  ISETP.NE.AND P1, PT, R8, RZ, P1 ;  /* 0x000000ff0800720c */ /* 0x000fe40000f25270 */
[----:B------:R-:W-:Y:S02]  /*06b0*/  SHF.R.U32.HI R6, RZ, R6, R5 ;  /* 0x00000006ff067219 */ /* 0x000fe40000011605 */
[----:B------:R-:W-:Y:S02]  /*06c0*/  PLOP3.LUT P0, PT, P0, P1, PT, 0xf8, 0x8f ;  /* 0x00000000008f781c */ /* 0x000fe40000703f70 */
[----:B------:R-:W-:-:S02]  /*06d0*/  SHF.R.U32.HI R8, RZ, 0x1, R6 ;  /* 0x00000001ff087819 */ /* 0x000fc40000011606 */
[----:B------:R-:W-:-:S04]  /*06e0*/  SEL R3, RZ, 0x1, !P0 ;  /* 0x00000001ff037807 */ /* 0x000fc80004000000 */
[----:B------:R-:W-:-:S04]  /*06f0*/  LOP3.LUT R3, R3, 0x1, R8, 0xf8, !PT ;  /* 0x0000000103037812 */ /* 0x000fc800078ef808 */
[----:B------:R-:W-:-:S05]  /*0700*/  LOP3.LUT R3, R3, R6, RZ, 0xc0, !PT ;  /* 0x0000000603037212 */ /* 0x000fca00078ec0ff */
[----:B------:R-:W-:-:S05]  /*0710*/  IMAD.IADD R3, R8, 0x1, R3 ;  /* 0x0000000108037824 */ /* 0x000fca00078e0203 */
[----:B------:R-:W-:Y:S01]  /*0720*/  LOP3.LUT R0, R3, R0, RZ, 0xfc, !PT ;  /* 0x0000000003007212 */ /* 0x000fe200078efcff */
[----:B------:R-:W-:Y:S06]  /*0730*/  BRA `(.L_x_8) ;  /* 0x0000000000347947 */ /* 0x000fec0003800000 */
.L_x_7:
[----:B------:R-:W-:-:S04]  /*0740*/  LOP3.LUT R0, R0, 0x80000000, RZ, 0xc0, !PT ;  /* 0x8000000000007812 */ /* 0x000fc800078ec0ff */
[----:B------:R-:W-:Y:S01]  /*0750*/  LOP3.LUT R0, R0, 0x7f800000, RZ, 0xfc, !PT ;  /* 0x7f80000000007812 */ /* 0x000fe200078efcff */
[----:B------:R-:W-:Y:S06]  /*0760*/  BRA `(.L_x_8) ;  /* 0x0000000000287947 */ /* 0x000fec0003800000 */
.L_x_6:
[----:B------:R-:W-:Y:S01]  /*0770*/  IMAD R0, R6, 0x800000, R0 ;  /* 0x0080000006007824 */ /* 0x000fe200078e0200 */
[----:B------:R-:W-:Y:S06]  /*0780*/  BRA `(.L_x_8) ;  /* 0x0000000000207947 */ /* 0x000fec0003800000 */
.L_x_5:
[----:B------:R-:W-:-:S04]  /*0790*/  LOP3.LUT R0, R8, 0x80000000, R7, 0x48, !PT ;  /* 0x8000000008007812 */ /* 0x000fc800078e4807 */
[----:B------:R-:W-:Y:S01]  /*07a0*/  LOP3.LUT R0, R0, 0x7f800000, RZ, 0xfc, !PT ;  /* 0x7f80000000007812 */ /* 0x000fe200078efcff */
[----:B------:R-:W-:Y:S06]  /*07b0*/  BRA `(.L_x_8) ;  /* 0x0000000000147947 */ /* 0x000fec0003800000 */
.L_x_4:
[----:B------:R-:W-:Y:S01]  /*07c0*/  LOP3.LUT R0, R8, 0x80000000, R7, 0x48, !PT ;  /* 0x8000000008007812 */ /* 0x000fe200078e4807 */
[----:B------:R-:W-:Y:S06]  /*07d0*/  BRA `(.L_x_8) ;  /* 0x00000000000c7947 */ /* 0x000fec0003800000 */
.L_x_3:
[----:B------:R-:W0:Y:S01]  /*07e0*/  MUFU.RSQ R0, -QNAN ;  /* 0xffc0000000007908 */ /* 0x000e220000001400 */
[----:B------:R-:W-:Y:S05]  /*07f0*/  BRA `(.L_x_8) ;  /* 0x0000000000047947 */ /* 0x000fea0003800000 */
.L_x_2:
[----:B------:R-:W-:-:S07]  /*0800*/  FADD.FTZ R0, R0, R3 ;  /* 0x0000000300007221 */ /* 0x000fce0000010000 */
.L_x_8:
[----:B------:R-:W-:-:S04]  /*0810*/  IMAD.MOV.U32 R5, RZ, RZ, 0x0 ;  /* 0x00000000ff057424 */ /* 0x000fc800078e00ff */
[----:B0-----:R-:W-:Y:S05]  /*0820*/  RET.REL.NODEC R4 `(_Z24compute_histogram_kernelPfiff) ;  /* 0xfffffff404f47950 */ /* 0x001fea0003c3ffff */
.L_x_9:
[----:B------:R-:W-:-:S00]  /*0830*/  BRA `(.L_x_9) ;  /* 0xfffffffc00fc7947 */ /* 0x000fc0000383ffff */
[----:B------:R-:W-:-:S00]  /*0840*/  NOP ;  /* 0x0000000000007918 */ /* 0x000fc00000000000 */
        /* <DEDUP_REMOVED lines=11> */
.L_x_10:


//--------------------- .nv.shared.reserved.0     --------------------------
	.section	.nv.shared.reserved.0,"aw",@nobits
	.weak		__nv_reservedSMEM_offset_0_alias
	.size		__nv_reservedSMEM_offset_0_alias, 0, 64
	.other		__nv_reservedSMEM_offset_0_alias,@"STO_CUDA_RESERVED_SHARED STV_DEFAULT"
__nv_reservedSMEM_offset_0_alias:
	.zero		0
	.zero		64


//--------------------- .nv.constant0._Z24compute_histogram_kernelPfiff --------------------------
	.section	.nv.constant0._Z24compute_histogram_kernelPfiff,"a",@progbits
	.sectionflags	@""
	.align	4
.nv.constant0._Z24compute_histogram_kernelPfiff:
	.zero		916


//--------------------- SYMBOLS --------------------------

	.type		.nv.reservedSmem.offset0,@object
	.size		.nv.reservedSmem.offset0,0x4
